	.headerflags	@"EF_CUDA_TEXMODE_UNIFIED EF_CUDA_64BIT_ADDRESS EF_CUDA_ACCELERATORS EF_CUDA_SM90 EF_CUDA_VIRTUAL_SM(EF_CUDA_SM90)"
	.elftype	@"ET_EXEC"


//--------------------- .nv.info                  --------------------------
	.section	.nv.info,"",@"SHT_CUDA_INFO"
	.align	4


	//----- nvinfo : EIATTR_REGCOUNT
	.align		4
        /*0000*/ 	.byte	0x04, 0x2f
        /*0002*/ 	.short	(.L_1 - .L_0)
	.align		4
.L_0:
        /*0004*/ 	.word	index@(triton_poi_fused_linalg_cross_10)
        /*0008*/ 	.word	0x0000000c


	//----- nvinfo : EIATTR_MIN_STACK_SIZE
	.align		4
.L_1:
        /*000c*/ 	.byte	0x04, 0x12
        /*000e*/ 	.short	(.L_3 - .L_2)
	.align		4
.L_2:
        /*0010*/ 	.word	index@(triton_poi_fused_linalg_cross_10)
        /*0014*/ 	.word	0x00000000


	//----- nvinfo : EIATTR_FRAME_SIZE
	.align		4
.L_3:
        /*0018*/ 	.byte	0x04, 0x11
        /*001a*/ 	.short	(.L_5 - .L_4)
	.align		4
.L_4:
        /*001c*/ 	.word	index@(triton_poi_fused_linalg_cross_10)
        /*0020*/ 	.word	0x00000000


	//----- nvinfo : EIATTR_MIN_STACK_SIZE
	.align		4
.L_5:
        /*0024*/ 	.byte	0x04, 0x12
        /*0026*/ 	.short	(.L_7 - .L_6)
	.align		4
.L_6:
        /*0028*/ 	.word	index@(triton_poi_fused_linalg_cross_10)
        /*002c*/ 	.word	0x00000000
.L_7:


//--------------------- .nv.info.triton_poi_fused_linalg_cross_10 --------------------------
	.section	.nv.info.triton_poi_fused_linalg_cross_10,"",@"SHT_CUDA_INFO"
	.sectionflags	@""
	.align	4


	//----- nvinfo : EIATTR_CUDA_API_VERSION
	.align		4
        /*0000*/ 	.byte	0x04, 0x37
        /*0002*/ 	.short	(.L_9 - .L_8)
.L_8:
        /*0004*/ 	.word	0x0000007c


	//----- nvinfo : EIATTR_KPARAM_INFO
	.align		4
.L_9:
        /*0008*/ 	.byte	0x04, 0x17
        /*000a*/ 	.short	(.L_11 - .L_10)
.L_10:
        /*000c*/ 	.word	0x00000000
        /*0010*/ 	.short	0x0002
        /*0012*/ 	.short	0x0010
        /*0014*/ 	.byte	0x00, 0xf0, 0x11, 0x00


	//----- nvinfo : EIATTR_KPARAM_INFO
	.align		4
.L_11:
        /*0018*/ 	.byte	0x04, 0x17
        /*001a*/ 	.short	(.L_13 - .L_12)
.L_12:
        /*001c*/ 	.word	0x00000000
        /*0020*/ 	.short	0x0001
        /*0022*/ 	.short	0x0008
        /*0024*/ 	.byte	0x00, 0xf4, 0x21, 0x00


	//----- nvinfo : EIATTR_KPARAM_INFO
	.align		4
.L_13:
        /*0028*/ 	.byte	0x04, 0x17
        /*002a*/ 	.short	(.L_15 - .L_14)
.L_14:
        /*002c*/ 	.word	0x00000000
        /*0030*/ 	.short	0x0000
        /*0032*/ 	.short	0x0000
        /*0034*/ 	.byte	0x00, 0xf4, 0x21, 0x00


	//----- nvinfo : EIATTR_SPARSE_MMA_MASK
	.align		4
.L_15:
        /*0038*/ 	.byte	0x03, 0x50
        /*003a*/ 	.short	0x0000


	//----- nvinfo : EIATTR_MAXREG_COUNT
	.align		4
        /*003c*/ 	.byte	0x03, 0x1b
        /*003e*/ 	.short	0x00ff


	//----- nvinfo : EIATTR_EXIT_INSTR_OFFSETS
	.align		4
        /*0040*/ 	.byte	0x04, 0x1c
        /*0042*/ 	.short	(.L_17 - .L_16)


	//   ....[0]....
.L_16:
        /*0044*/ 	.word	0x00000210


	//   ....[1]....
        /*0048*/ 	.word	0x00000230


	//----- nvinfo : EIATTR_REQNTID
	.align		4
.L_17:
        /*004c*/ 	.byte	0x04, 0x10
        /*004e*/ 	.short	(.L_19 - .L_18)
.L_18:
        /*0050*/ 	.word	0x00000080
        /*0054*/ 	.word	0x00000001
        /*0058*/ 	.word	0x00000001


	//----- nvinfo : EIATTR_CRS_STACK_SIZE
	.align		4
.L_19:
        /*005c*/ 	.byte	0x04, 0x1e
        /*005e*/ 	.short	(.L_21 - .L_20)
.L_20:
        /*0060*/ 	.word	0x00000000


	//----- nvinfo : EIATTR_CBANK_PARAM_SIZE
	.align		4
.L_21:
        /*0064*/ 	.byte	0x03, 0x19
        /*0066*/ 	.short	0x0014


	//----- nvinfo : EIATTR_PARAM_CBANK
	.align		4
        /*0068*/ 	.byte	0x04, 0x0a
        /*006a*/ 	.short	(.L_23 - .L_22)
	.align		4
.L_22:
        /*006c*/ 	.word	index@(.nv.constant0.triton_poi_fused_linalg_cross_10)
        /*0070*/ 	.short	0x0210
        /*0072*/ 	.short	0x0014


	//----- nvinfo : EIATTR_SW_WAR
	.align		4
.L_23:
        /*0074*/ 	.byte	0x04, 0x36
        /*0076*/ 	.short	(.L_25 - .L_24)
.L_24:
        /*0078*/ 	.word	0x00000008
.L_25:


//--------------------- .nv.callgraph             --------------------------
	.section	.nv.callgraph,"",@"SHT_CUDA_CALLGRAPH"
	.align	4
	.sectionentsize	8
	.align		4
        /*0000*/ 	.word	0x00000000
	.align		4
        /*0004*/ 	.word	0xffffffff
	.align		4
        /*0008*/ 	.word	0x00000000
	.align		4
        /*000c*/ 	.word	0xfffffffe
	.align		4
        /*0010*/ 	.word	0x00000000
	.align		4
        /*0014*/ 	.word	0xfffffffd
	.align		4
        /*0018*/ 	.word	0x00000000
	.align		4
        /*001c*/ 	.word	0xfffffffc


//--------------------- .text.triton_poi_fused_linalg_cross_10 --------------------------
	.section	.text.triton_poi_fused_linalg_cross_10,"ax",@progbits
	.align	128
        .global         triton_poi_fused_linalg_cross_10
        .type           triton_poi_fused_linalg_cross_10,@function
        .size           triton_poi_fused_linalg_cross_10,(.L_x_3 - triton_poi_fused_linalg_cross_10)
        .other          triton_poi_fused_linalg_cross_10,@"STO_CUDA_ENTRY STV_DEFAULT"
triton_poi_fused_linalg_cross_10:
.text.triton_poi_fused_linalg_cross_10:
[----:B------:R-:W0:Y:S02]  /*0000*/  LDC R1, c[0x0][0x28] ;  /* 0x00000a00ff017b82 */ /* 0x000e240000000800 */
[----:B------:R-:W1:Y:S01]  /*0010*/  S2R R0, SR_TID.X ;  /* 0x0000000000007919 */ /* 0x000e620000002100 */
[----:B------:R-:W2:Y:S01]  /*0020*/  LDC.64 R4, c[0x0][0x218] ;  /* 0x00008600ff047b82 */ /* 0x000ea20000000a00 */
[----:B------:R-:W-:Y:S01]  /*0030*/  ULDC.64 UR4, c[0x0][0x208] ;  /* 0x0000820000047ab9 */ /* 0x000fe20000000a00 */
[----:B------:R-:W-:Y:S01]  /*0040*/  BSSY B0, `(.L_x_0) ;  /* 0x000001c000007945 */ /* 0x000fe20003800000 */
[----:B------:R-:W3:Y:S01]  /*0050*/  S2R R7, SR_CTAID.X ;  /* 0x0000000000077919 */ /* 0x000ee20000002500 */
[----:B-1----:R-:W-:-:S05]  /*0060*/  LOP3.LUT R0, R0, 0x7f, RZ, 0xc0, !PT ;  /* 0x0000007f00007812 */ /* 0x002fca00078ec0ff */
[----:B---3--:R-:W-:-:S04]  /*0070*/  IMAD R7, R7, 0x80, R0 ;  /* 0x0000008007077824 */ /* 0x008fc800078e0200 */
[C---:B------:R-:W-:Y:S01]  /*0080*/  IMAD.HI R0, R7.reuse, 0x55555556, RZ ;  /* 0x5555555607007827 */ /* 0x040fe200078e02ff */
[----:B------:R-:W-:-:S03]  /*0090*/  ISETP.GE.AND P0, PT, R7, 0x120, PT ;  /* 0x000001200700780c */ /* 0x000fc60003f06270 */
[----:B--2---:R-:W-:Y:S01]  /*00a0*/  IMAD.WIDE R4, R7, 0x4, R4 ;  /* 0x0000000407047825 */ /* 0x004fe200078e0204 */
[----:B------:R-:W-:-:S05]  /*00b0*/  LEA.HI R0, R0, R0, RZ, 0x1 ;  /* 0x0000000000007211 */ /* 0x000fca00078f08ff */
[----:B------:R-:W-:Y:S01]  /*00c0*/  IMAD R2, R0, -0x3, R7 ;  /* 0xfffffffd00027824 */ /* 0x000fe200078e0207 */
[----:B------:R-:W-:-:S03]  /*00d0*/  HFMA2.MMA R7, -RZ, RZ, 0, 0 ;  /* 0x00000000ff077435 */ /* 0x000fc600000001ff */
[----:B------:R-:W-:-:S05]  /*00e0*/  VIADD R6, R2, 0x1 ;  /* 0x0000000102067836 */ /* 0x000fca0000000000 */
[----:B------:R-:W-:-:S05]  /*00f0*/  PRMT R2, R6, 0x8880, RZ ;  /* 0x0000888006027816 */ /* 0x000fca00000000ff */
[----:B------:R-:W-:-:S05]  /*0100*/  IMAD R2, R2, 0x56, RZ ;  /* 0x0000005602027824 */ /* 0x000fca00078e02ff */
[----:B------:R-:W-:-:S04]  /*0110*/  LOP3.LUT R3, R2, 0xffff, RZ, 0xc0, !PT ;  /* 0x0000ffff02037812 */ /* 0x000fc800078ec0ff */
[----:B------:R-:W-:-:S04]  /*0120*/  SHF.R.U32.HI R2, RZ, 0xf, R3 ;  /* 0x0000000fff027819 */ /* 0x000fc80000011603 */
[----:B------:R-:W-:-:S04]  /*0130*/  LEA.HI R2, R3, R2, RZ, 0x18 ;  /* 0x0000000203027211 */ /* 0x000fc800078fc0ff */
[----:B------:R-:W-:-:S05]  /*0140*/  PRMT R2, R2, 0x9910, RZ ;  /* 0x0000991002027816 */ /* 0x000fca00000000ff */
[----:B------:R-:W-:-:S05]  /*0150*/  IMAD R2, R2, 0x3, RZ ;  /* 0x0000000302027824 */ /* 0x000fca00078e02ff */
[----:B------:R-:W-:-:S04]  /*0160*/  IADD3 R2, RZ, -R2, RZ ;  /* 0x80000002ff027210 */ /* 0x000fc80007ffe0ff */
[----:B------:R-:W-:Y:S02]  /*0170*/  PRMT R9, R2, 0x7710, RZ ;  /* 0x0000771002097816 */ /* 0x000fe400000000ff */
[----:B------:R-:W1:Y:S03]  /*0180*/  LDC.64 R2, c[0x0][0x210] ;  /* 0x00008400ff027b82 */ /* 0x000e660000000a00 */
[----:B------:R-:W-:-:S05]  /*0190*/  IMAD.IADD R6, R6, 0x1, R9 ;  /* 0x0000000106067824 */ /* 0x000fca00078e0209 */
[----:B------:R-:W-:-:S04]  /*01a0*/  LOP3.LUT R6, R6, 0xffff, RZ, 0xc0, !PT ;  /* 0x0000ffff06067812 */ /* 0x000fc800078ec0ff */
[----:B------:R-:W-:-:S05]  /*01b0*/  PRMT R9, R6, 0x8880, RZ ;  /* 0x0000888006097816 */ /* 0x000fca00000000ff */
[----:B------:R-:W-:-:S04]  /*01c0*/  IMAD R9, R0, 0x3, R9 ;  /* 0x0000000300097824 */ /* 0x000fc800078e0209 */
[----:B-1----:R-:W-:Y:S01]  /*01d0*/  IMAD.WIDE R2, R9, 0x4, R2 ;  /* 0x0000000409027825 */ /* 0x002fe200078e0202 */
[----:B------:R-:W-:Y:S06]  /*01e0*/  @P0 BRA `(.L_x_1) ;  /* 0x0000000000040947 */ /* 0x000fec0003800000 */
[----:B------:R1:W5:Y:S02]  /*01f0*/  LDG.E R7, desc[UR4][R2.64] ;  /* 0x0000000402077981 */ /* 0x000364000c1e1900 */
.L_x_1:
[----:B------:R-:W-:Y:S05]  /*0200*/  BSYNC B0 ;  /* 0x0000000000007941 */ /* 0x000fea0003800000 */
.L_x_0:
[----:B------:R-:W-:Y:S05]  /*0210*/  @P0 EXIT ;  /* 0x000000000000094d */ /* 0x000fea0003800000 */
[----:B-----5:R-:W-:Y:S01]  /*0220*/  STG.E desc[UR4][R4.64], R7 ;  /* 0x0000000704007986 */ /* 0x020fe2000c101904 */
[----:B------:R-:W-:Y:S05]  /*0230*/  EXIT ;  /* 0x000000000000794d */ /* 0x000fea0003800000 */
.L_x_2:
[----:B------:R-:W-:-:S00]  /*0240*/  BRA `(.L_x_2) ;  /* 0xfffffffc00fc7947 */ /* 0x000fc0000383ffff */
[----:B------:R-:W-:-:S00]  /*0250*/  NOP ;  /* 0x0000000000007918 */ /* 0x000fc00000000000 */
        /* <DEDUP_REMOVED lines=10> */
.L_x_3:


//--------------------- .nv.constant0.triton_poi_fused_linalg_cross_10 --------------------------
	.section	.nv.constant0.triton_poi_fused_linalg_cross_10,"a",@progbits
	.sectionflags	@""
	.align	4
.nv.constant0.triton_poi_fused_linalg_cross_10:
	.zero		548
